//
// Generated by NVIDIA NVVM Compiler
//
// Compiler Build ID: CL-36424714
// Cuda compilation tools, release 13.0, V13.0.88
// Based on NVVM 20.0.0
//

.version 9.0
.target sm_100
.address_size 64

	// .globl	_Z14doubleElementsPii
.extern .func  (.param .b32 func_retval0) vprintf
(
	.param .b64 vprintf_param_0,
	.param .b64 vprintf_param_1
)
;
.global .align 1 .b8 $str[64] = {98, 108, 111, 99, 107, 73, 100, 120, 46, 120, 58, 32, 37, 100, 44, 32, 98, 108, 111, 99, 107, 73, 100, 120, 46, 121, 58, 32, 37, 100, 44, 32, 98, 108, 111, 99, 107, 68, 105, 109, 46, 120, 58, 32, 37, 100, 44, 32, 98, 108, 111, 99, 107, 68, 105, 109, 46, 121, 58, 32, 37, 100, 10};
.global .align 1 .b8 $str$1[62] = {98, 108, 111, 99, 107, 73, 100, 120, 46, 120, 32, 61, 32, 37, 100, 44, 32, 98, 108, 111, 99, 107, 68, 105, 109, 46, 120, 32, 61, 32, 37, 100, 44, 32, 116, 104, 114, 101, 97, 100, 73, 100, 120, 46, 120, 32, 61, 32, 37, 100, 44, 32, 105, 100, 120, 32, 61, 32, 37, 100, 10};

.visible .entry _Z14doubleElementsPii(
	.param .u64 .ptr .align 1 _Z14doubleElementsPii_param_0,
	.param .u32 _Z14doubleElementsPii_param_1
)
{
	.local .align 16 .b8 	__local_depot0[16];
	.reg .b64 	%SP;
	.reg .b64 	%SPL;
	.reg .pred 	%p<2>;
	.reg .b32 	%r<14>;
	.reg .b64 	%rd<11>;

	mov.u64 	%SPL, __local_depot0;
	cvta.local.u64 	%SP, %SPL;
	ld.param.u64 	%rd1, [_Z14doubleElementsPii_param_0];
	ld.param.u32 	%r2, [_Z14doubleElementsPii_param_1];
	add.u64 	%rd2, %SP, 0;
	add.u64 	%rd3, %SPL, 0;
	mov.u32 	%r3, %ctaid.x;
	mov.u32 	%r4, %ntid.x;
	mov.u32 	%r5, %tid.x;
	mad.lo.s32 	%r1, %r3, %r4, %r5;
	mov.u32 	%r6, %ctaid.y;
	mov.u32 	%r7, %ntid.y;
	st.local.v4.u32 	[%rd3], {%r3, %r6, %r4, %r7};
	mov.u64 	%rd4, $str;
	cvta.global.u64 	%rd5, %rd4;
	{ // callseq 0, 0
	.param .b64 param0;
	st.param.b64 	[param0], %rd5;
	.param .b64 param1;
	st.param.b64 	[param1], %rd2;
	.param .b32 retval0;
	call.uni (retval0), 
	vprintf, 
	(
	param0, 
	param1
	);
	ld.param.b32 	%r8, [retval0];
	} // callseq 0
	st.local.v4.u32 	[%rd3], {%r3, %r4, %r5, %r1};
	mov.u64 	%rd6, $str$1;
	cvta.global.u64 	%rd7, %rd6;
	{ // callseq 1, 0
	.param .b64 param0;
	st.param.b64 	[param0], %rd7;
	.param .b64 param1;
	st.param.b64 	[param1], %rd2;
	.param .b32 retval0;
	call.uni (retval0), 
	vprintf, 
	(
	param0, 
	param1
	);
	ld.param.b32 	%r10, [retval0];
	} // callseq 1
	setp.ge.s32 	%p1, %r1, %r2;
	@%p1 bra 	$L__BB0_2;
	cvta.to.global.u64 	%rd8, %rd1;
	mul.wide.s32 	%rd9, %r1, 4;
	add.s64 	%rd10, %rd8, %rd9;
	ld.global.u32 	%r12, [%rd10];
	shl.b32 	%r13, %r12, 1;
	st.global.u32 	[%rd10], %r13;
$L__BB0_2:
	ret;

}


// ===== COMPILED SASS (sm_100) =====

	.target	sm_100

	.elftype	@"ET_EXEC"


//--------------------- .note.nv.tkinfo           --------------------------
	.section	.note.nv.tkinfo,"",@"SHT_NOTE"
	.sectionflags	@"SHF_NOTE_NV_TKINFO"
	.tkinfo
        /*0018*/ 	.word	0x00000002
        /*0030*/ 	.string	""
        /*0030*/ 	.string	"ptxas"
        /*0030*/ 	.string	"Cuda compilation tools, release 13.0, V13.0.88"
        /*0030*/ 	.string	"Build cuda_13.0.r13.0/compiler.36424714_0"
        /*0030*/ 	.string	"-arch sm_100 -m 64 "



//--------------------- .note.nv.cuinfo           --------------------------
	.section	.note.nv.cuinfo,"",@"SHT_NOTE"
	.sectionflags	@"SHF_NOTE_NV_CUINFO"
        /*0018*/ 	.short	0x0002
        /*001a*/ 	.short	0x0064
        /*001c*/ 	.short	0x0082
	.zero		2


//--------------------- .nv.info                  --------------------------
	.section	.nv.info,"",@"SHT_CUDA_INFO"
	.align	4


	//----- nvinfo : EIATTR_REGCOUNT
	.align		4
        /*0000*/ 	.byte	0x04, 0x2f
        /*0002*/ 	.short	(.L_3 - .L_2)
	.align		4
.L_2:
        /*0004*/ 	.word	index@(_Z14doubleElementsPii)
        /*0008*/ 	.word	0x0000001e


	//----- nvinfo : EIATTR_FRAME_SIZE
	.align		4
.L_3:
        /*000c*/ 	.byte	0x04, 0x11
        /*000e*/ 	.short	(.L_5 - .L_4)
	.align		4
.L_4:
        /*0010*/ 	.word	index@(_Z14doubleElementsPii)
        /*0014*/ 	.word	0x00000010


	//----- nvinfo : EIATTR_MIN_STACK_SIZE
	.align		4
.L_5:
        /*0018*/ 	.byte	0x04, 0x12
        /*001a*/ 	.short	(.L_7 - .L_6)
	.align		4
.L_6:
        /*001c*/ 	.word	index@(_Z14doubleElementsPii)
        /*0020*/ 	.word	0x00000010
.L_7:


//--------------------- .nv.compat                --------------------------
	.section	.nv.compat,"",@"SHT_CUDA_COMPAT_INFO"
	.align	4
        /*0000*/ 	.byte	0x02, 0x09, 0x00, 0x00, 0x02, 0x02, 0x01, 0x00, 0x02, 0x05, 0x05, 0x00, 0x03, 0x07, 0x01, 0x01
        /*0010*/ 	.byte	0x02, 0x03, 0x00, 0x00, 0x02, 0x06, 0x01, 0x00, 0x04, 0x0b, 0x08, 0x00, 0x09, 0x00, 0x00, 0x00
        /*0020*/ 	.byte	0x00, 0x00, 0x00, 0x00


//--------------------- .nv.info._Z14doubleElementsPii --------------------------
	.section	.nv.info._Z14doubleElementsPii,"",@"SHT_CUDA_INFO"
	.sectionflags	@""
	.align	4


	//----- nvinfo : EIATTR_CUDA_API_VERSION
	.align		4
        /*0000*/ 	.byte	0x04, 0x37
        /*0002*/ 	.short	(.L_9 - .L_8)
.L_8:
        /*0004*/ 	.word	0x00000082


	//----- nvinfo : EIATTR_KPARAM_INFO
	.align		4
.L_9:
        /*0008*/ 	.byte	0x04, 0x17
        /*000a*/ 	.short	(.L_11 - .L_10)
.L_10:
        /*000c*/ 	.word	0x00000000
        /*0010*/ 	.short	0x0001
        /*0012*/ 	.short	0x0008
        /*0014*/ 	.byte	0x00, 0xf0, 0x11, 0x00


	//----- nvinfo : EIATTR_KPARAM_INFO
	.align		4
.L_11:
        /*0018*/ 	.byte	0x04, 0x17
        /*001a*/ 	.short	(.L_13 - .L_12)
.L_12:
        /*001c*/ 	.word	0x00000000
        /*0020*/ 	.short	0x0000
        /*0022*/ 	.short	0x0000
        /*0024*/ 	.byte	0x00, 0xf5, 0x21, 0x00


	//----- nvinfo : EIATTR_SPARSE_MMA_MASK
	.align		4
.L_13:
        /*0028*/ 	.byte	0x03, 0x50
        /*002a*/ 	.short	0x0000


	//----- nvinfo : EIATTR_MAXREG_COUNT
	.align		4
        /*002c*/ 	.byte	0x03, 0x1b
        /*002e*/ 	.short	0x00ff


	//----- nvinfo : EIATTR_EXTERNS
	.align		4
        /*0030*/ 	.byte	0x04, 0x0f
        /*0032*/ 	.short	(.L_15 - .L_14)


	//   ....[0]....
	.align		4
.L_14:
        /*0034*/ 	.word	index@(vprintf)


	//----- nvinfo : EIATTR_MERCURY_ISA_VERSION
	.align		4
.L_15:
        /*0038*/ 	.byte	0x03, 0x5f
        /*003a*/ 	.short	0x0101


	//----- nvinfo : EIATTR_VRC_CTA_INIT_COUNT
	.align		4
        /*003c*/ 	.byte	0x02, 0x4a
	.zero		1
	.zero		1


	//----- nvinfo : EIATTR_SYSCALL_OFFSETS
	.align		4
        /*0040*/ 	.byte	0x04, 0x46
        /*0042*/ 	.short	(.L_17 - .L_16)


	//   ....[0]....
.L_16:
        /*0044*/ 	.word	0x00000150


	//   ....[1]....
        /*0048*/ 	.word	0x00000200


	//----- nvinfo : EIATTR_EXIT_INSTR_OFFSETS
	.align		4
.L_17:
        /*004c*/ 	.byte	0x04, 0x1c
        /*004e*/ 	.short	(.L_19 - .L_18)


	//   ....[0]....
.L_18:
        /*0050*/ 	.word	0x00000230


	//   ....[1]....
        /*0054*/ 	.word	0x000002a0


	//----- nvinfo : EIATTR_CRS_STACK_SIZE
	.align		4
.L_19:
        /*0058*/ 	.byte	0x04, 0x1e
        /*005a*/ 	.short	(.L_21 - .L_20)
.L_20:
        /*005c*/ 	.word	0x00000000


	//----- nvinfo : EIATTR_CBANK_PARAM_SIZE
	.align		4
.L_21:
        /*0060*/ 	.byte	0x03, 0x19
        /*0062*/ 	.short	0x000c


	//----- nvinfo : EIATTR_PARAM_CBANK
	.align		4
        /*0064*/ 	.byte	0x04, 0x0a
        /*0066*/ 	.short	(.L_23 - .L_22)
	.align		4
.L_22:
        /*0068*/ 	.word	index@(.nv.constant0._Z14doubleElementsPii)
        /*006c*/ 	.short	0x0380
        /*006e*/ 	.short	0x000c


	//----- nvinfo : EIATTR_SW_WAR
	.align		4
.L_23:
        /*0070*/ 	.byte	0x04, 0x36
        /*0072*/ 	.short	(.L_25 - .L_24)
.L_24:
        /*0074*/ 	.word	0x00000008
.L_25:


//--------------------- .nv.callgraph             --------------------------
	.section	.nv.callgraph,"",@"SHT_CUDA_CALLGRAPH"
	.align	4
	.sectionentsize	8
	.align		4
        /*0000*/ 	.word	0x00000000
	.align		4
        /*0004*/ 	.word	0xffffffff
	.align		4
        /*0008*/ 	.word	index@(_Z14doubleElementsPii)
	.align		4
        /*000c*/ 	.word	index@(vprintf)
	.align		4
        /*0010*/ 	.word	0x00000000
	.align		4
        /*0014*/ 	.word	0xfffffffe
	.align		4
        /*0018*/ 	.word	0x00000000
	.align		4
        /*001c*/ 	.word	0xfffffffd
	.align		4
        /*0020*/ 	.word	0x00000000
	.align		4
        /*0024*/ 	.word	0xfffffffc


//--------------------- .nv.constant4             --------------------------
	.section	.nv.constant4,"a",@progbits
	.align	8
	.align		8
.nv.constant4:
        /*0000*/ 	.dword	vprintf
	.align		8
        /*0008*/ 	.dword	$str
	.align		8
        /*0010*/ 	.dword	$str$1


//--------------------- .text._Z14doubleElementsPii --------------------------
	.section	.text._Z14doubleElementsPii,"ax",@progbits
	.align	128
        .global         _Z14doubleElementsPii
        .type           _Z14doubleElementsPii,@function
        .size           _Z14doubleElementsPii,(.L_x_3 - _Z14doubleElementsPii)
        .other          _Z14doubleElementsPii,@"STO_CUDA_ENTRY STV_DEFAULT"
_Z14doubleElementsPii:
.text._Z14doubleElementsPii:
[----:B------:R-:W0:Y:S01]  /*0000*/  LDC R1, c[0x0][0x37c] ;  /* 0x0000df00ff017b82 */ /* 0x000e220000000800 */
[----:B------:R-:W1:Y:S01]  /*0010*/  S2R R24, SR_CTAID.X ;  /* 0x0000000000187919 */ /* 0x000e620000002500 */
[----:B------:R-:W2:Y:S06]  /*0020*/  LDCU UR5, c[0x0][0x2fc] ;  /* 0x00005f80ff0577ac */ /* 0x000eac0008000800 */
[----:B------:R-:W1:Y:S01]  /*0030*/  LDC R26, c[0x0][0x360] ;  /* 0x0000d800ff1a7b82 */ /* 0x000e620000000800 */
[----:B0-----:R-:W-:Y:S01]  /*0040*/  VIADD R1, R1, 0xfffffff0 ;  /* 0xfffffff001017836 */ /* 0x001fe20000000000 */
[----:B------:R-:W1:Y:S01]  /*0050*/  S2R R25, SR_CTAID.Y ;  /* 0x0000000000197919 */ /* 0x000e620000002600 */
[----:B------:R-:W0:Y:S01]  /*0060*/  LDCU UR4, c[0x0][0x2f8] ;  /* 0x00005f00ff0477ac */ /* 0x000e220008000800 */
[----:B------:R-:W-:Y:S01]  /*0070*/  MOV R2, 0x0 ;  /* 0x0000000000027802 */ /* 0x000fe20000000f00 */
[----:B------:R-:W3:Y:S01]  /*0080*/  S2R R18, SR_TID.X ;  /* 0x0000000000127919 */ /* 0x000ee20000002100 */
[----:B------:R-:W4:Y:S02]  /*0090*/  LDCU.64 UR6, c[0x4][0x8] ;  /* 0x01000100ff0677ac */ /* 0x000f240008000a00 */
[----:B------:R-:W1:Y:S08]  /*00a0*/  LDC R27, c[0x0][0x364] ;  /* 0x0000d900ff1b7b82 */ /* 0x000e700000000800 */
[----:B------:R1:W3:Y:S01]  /*00b0*/  LDC.64 R8, c[0x4][R2] ;  /* 0x0100000002087b82 */ /* 0x0002e20000000a00 */
[----:B0-----:R-:W-:-:S04]  /*00c0*/  IADD3 R23, P0, PT, R1, UR4, RZ ;  /* 0x0000000401177c10 */ /* 0x001fc8000ff1e0ff */
[----:B--2---:R-:W-:Y:S01]  /*00d0*/  IADD3.X R22, PT, PT, RZ, UR5, RZ, P0, !PT ;  /* 0x00000005ff167c10 */ /* 0x004fe200087fe4ff */
[----:B----4-:R-:W-:Y:S01]  /*00e0*/  IMAD.U32 R4, RZ, RZ, UR6 ;  /* 0x00000006ff047e24 */ /* 0x010fe2000f8e00ff */
[----:B------:R-:W-:Y:S01]  /*00f0*/  MOV R6, R23 ;  /* 0x0000001700067202 */ /* 0x000fe20000000f00 */
[----:B------:R-:W-:Y:S02]  /*0100*/  IMAD.U32 R5, RZ, RZ, UR7 ;  /* 0x00000007ff057e24 */ /* 0x000fe4000f8e00ff */
[----:B------:R-:W-:Y:S01]  /*0110*/  IMAD.MOV.U32 R7, RZ, RZ, R22 ;  /* 0x000000ffff077224 */ /* 0x000fe200078e0016 */
[----:B-1----:R0:W-:Y:S01]  /*0120*/  STL.128 [R1], R24 ;  /* 0x0000001801007387 */ /* 0x0021e20000100c00 */
[----:B---3--:R-:W-:-:S07]  /*0130*/  IMAD R19, R24, R26, R18 ;  /* 0x0000001a18137224 */ /* 0x008fce00078e0212 */
[----:B------:R-:W-:-:S07]  /*0140*/  LEPC R20, `(.L_x_0) ;  /* 0x000000001014794e */ /* 0x000fce0000000000 */
[----:B0-----:R-:W-:Y:S05]  /*0150*/  CALL.ABS.NOINC R8 ;  /* 0x0000000008007343 */ /* 0x001fea0003c00000 */
.L_x_0:
[----:B------:R-:W-:Y:S01]  /*0160*/  MOV R16, R24 ;  /* 0x0000001800107202 */ /* 0x000fe20000000f00 */
[----:B------:R-:W-:Y:S01]  /*0170*/  IMAD.MOV.U32 R17, RZ, RZ, R26 ;  /* 0x000000ffff117224 */ /* 0x000fe200078e001a */
[----:B------:R-:W0:Y:S01]  /*0180*/  LDC.64 R2, c[0x4][R2] ;  /* 0x0100000002027b82 */ /* 0x000e220000000a00 */
[----:B------:R-:W1:Y:S01]  /*0190*/  LDCU.64 UR4, c[0x4][0x10] ;  /* 0x01000200ff0477ac */ /* 0x000e620008000a00 */
[----:B------:R-:W-:Y:S01]  /*01a0*/  MOV R6, R23 ;  /* 0x0000001700067202 */ /* 0x000fe20000000f00 */
[----:B------:R-:W-:Y:S01]  /*01b0*/  IMAD.MOV.U32 R7, RZ, RZ, R22 ;  /* 0x000000ffff077224 */ /* 0x000fe200078e0016 */
[----:B------:R2:W-:Y:S01]  /*01c0*/  STL.128 [R1], R16 ;  /* 0x0000001001007387 */ /* 0x0005e20000100c00 */
[----:B-1----:R-:W-:Y:S01]  /*01d0*/  MOV R4, UR4 ;  /* 0x0000000400047c02 */ /* 0x002fe20008000f00 */
[----:B--2---:R-:W-:-:S07]  /*01e0*/  IMAD.U32 R5, RZ, RZ, UR5 ;  /* 0x00000005ff057e24 */ /* 0x004fce000f8e00ff */
[----:B------:R-:W-:-:S07]  /*01f0*/  LEPC R20, `(.L_x_1) ;  /* 0x000000001014794e */ /* 0x000fce0000000000 */
[----:B0-----:R-:W-:Y:S05]  /*0200*/  CALL.ABS.NOINC R2 ;  /* 0x0000000002007343 */ /* 0x001fea0003c00000 */
.L_x_1:
[----:B------:R-:W0:Y:S02]  /*0210*/  LDCU UR4, c[0x0][0x388] ;  /* 0x00007100ff0477ac */ /* 0x000e240008000800 */
[----:B0-----:R-:W-:-:S13]  /*0220*/  ISETP.GE.AND P0, PT, R19, UR4, PT ;  /* 0x0000000413007c0c */ /* 0x001fda000bf06270 */
[----:B------:R-:W-:Y:S05]  /*0230*/  @P0 EXIT ;  /* 0x000000000000094d */ /* 0x000fea0003800000 */
[----:B------:R-:W0:Y:S01]  /*0240*/  LDC.64 R2, c[0x0][0x380] ;  /* 0x0000e000ff027b82 */ /* 0x000e220000000a00 */
[----:B------:R-:W1:Y:S01]  /*0250*/  LDCU.64 UR4, c[0x0][0x358] ;  /* 0x00006b00ff0477ac */ /* 0x000e620008000a00 */
[----:B0-----:R-:W-:-:S05]  /*0260*/  IMAD.WIDE R2, R19, 0x4, R2 ;  /* 0x0000000413027825 */ /* 0x001fca00078e0202 */
[----:B-1----:R-:W2:Y:S02]  /*0270*/  LDG.E R0, desc[UR4][R2.64] ;  /* 0x0000000402007981 */ /* 0x002ea4000c1e1900 */
[----:B--2---:R-:W-:-:S05]  /*0280*/  SHF.L.U32 R5, R0, 0x1, RZ ;  /* 0x0000000100057819 */ /* 0x004fca00000006ff */
[----:B------:R-:W-:Y:S01]  /*0290*/  STG.E desc[UR4][R2.64], R5 ;  /* 0x0000000502007986 */ /* 0x000fe2000c101904 */
[----:B------:R-:W-:Y:S05]  /*02a0*/  EXIT ;  /* 0x000000000000794d */ /* 0x000fea0003800000 */
.L_x_2:
[----:B------:R-:W-:-:S00]  /*02b0*/  BRA `(.L_x_2) ;  /* 0xfffffffc00fc7947 */ /* 0x000fc0000383ffff */
[----:B------:R-:W-:-:S00]  /*02c0*/  NOP ;  /* 0x0000000000007918 */ /* 0x000fc00000000000 */
        /* <DEDUP_REMOVED lines=11> */
.L_x_3:


//--------------------- .nv.global.init           --------------------------
	.section	.nv.global.init,"aw",@progbits
.nv.global.init:
	.type		$str$1,@object
	.size		$str$1,($str - $str$1)
$str$1:
        /*0000*/ 	.byte	0x62, 0x6c, 0x6f, 0x63, 0x6b, 0x49, 0x64, 0x78, 0x2e, 0x78, 0x20, 0x3d, 0x20, 0x25, 0x64, 0x2c
        /*0010*/ 	.byte	0x20, 0x62, 0x6c, 0x6f, 0x63, 0x6b, 0x44, 0x69, 0x6d, 0x2e, 0x78, 0x20, 0x3d, 0x20, 0x25, 0x64
        /*0020*/ 	.byte	0x2c, 0x20, 0x74, 0x68, 0x72, 0x65, 0x61, 0x64, 0x49, 0x64, 0x78, 0x2e, 0x78, 0x20, 0x3d, 0x20
        /*0030*/ 	.byte	0x25, 0x64, 0x2c, 0x20, 0x69, 0x64, 0x78, 0x20, 0x3d, 0x20, 0x25, 0x64, 0x0a, 0x00
	.type		$str,@object
	.size		$str,(.L_0 - $str)
$str:
        /*003e*/ 	.byte	0x62, 0x6c, 0x6f, 0x63, 0x6b, 0x49, 0x64, 0x78, 0x2e, 0x78, 0x3a, 0x20, 0x25, 0x64, 0x2c, 0x20
        /*004e*/ 	.byte	0x62, 0x6c, 0x6f, 0x63, 0x6b, 0x49, 0x64, 0x78, 0x2e, 0x79, 0x3a, 0x20, 0x25, 0x64, 0x2c, 0x20
        /*005e*/ 	.byte	0x62, 0x6c, 0x6f, 0x63, 0x6b, 0x44, 0x69, 0x6d, 0x2e, 0x78, 0x3a, 0x20, 0x25, 0x64, 0x2c, 0x20
        /*006e*/ 	.byte	0x62, 0x6c, 0x6f, 0x63, 0x6b, 0x44, 0x69, 0x6d, 0x2e, 0x79, 0x3a, 0x20, 0x25, 0x64, 0x0a, 0x00
.L_0:


//--------------------- .nv.shared.reserved.0     --------------------------
	.section	.nv.shared.reserved.0,"aw",@nobits
	.weak		__nv_reservedSMEM_offset_0_alias
	.size		__nv_reservedSMEM_offset_0_alias, 0, 64
	.other		__nv_reservedSMEM_offset_0_alias,@"STO_CUDA_RESERVED_SHARED STV_DEFAULT"
__nv_reservedSMEM_offset_0_alias:
	.zero		0
	.zero		64


//--------------------- .nv.constant0._Z14doubleElementsPii --------------------------
	.section	.nv.constant0._Z14doubleElementsPii,"a",@progbits
	.sectionflags	@""
	.align	4
.nv.constant0._Z14doubleElementsPii:
	.zero		908


//--------------------- SYMBOLS --------------------------

	.type		.nv.reservedSmem.offset0,@object
	.size		.nv.reservedSmem.offset0,0x4
	.type		vprintf,@function
